//
// Generated by NVIDIA NVVM Compiler
//
// Compiler Build ID: CL-36424714
// Cuda compilation tools, release 13.0, V13.0.88
// Based on NVVM 20.0.0
//

.version 9.0
.target sm_100
.address_size 64

	// .globl	_Z7kernel5PfS_i
// _ZZ7kernel5PfS_iE6s_data has been demoted

.visible .entry _Z7kernel5PfS_i(
	.param .u64 .ptr .align 1 _Z7kernel5PfS_i_param_0,
	.param .u64 .ptr .align 1 _Z7kernel5PfS_i_param_1,
	.param .u32 _Z7kernel5PfS_i_param_2
)
{
	.reg .pred 	%p<9>;
	.reg .b32 	%r<19>;
	.reg .b32 	%f<26>;
	.reg .b64 	%rd<11>;
	// demoted variable
	.shared .align 4 .b8 _ZZ7kernel5PfS_iE6s_data[512];
	ld.param.u64 	%rd1, [_Z7kernel5PfS_i_param_0];
	ld.param.u64 	%rd2, [_Z7kernel5PfS_i_param_1];
	ld.param.u32 	%r8, [_Z7kernel5PfS_i_param_2];
	mov.u32 	%r1, %tid.x;
	mov.u32 	%r2, %ctaid.x;
	mov.u32 	%r18, %ntid.x;
	mul.lo.s32 	%r9, %r18, %r2;
	shl.b32 	%r10, %r9, 1;
	add.s32 	%r4, %r10, %r1;
	setp.ge.u32 	%p1, %r4, %r8;
	shl.b32 	%r11, %r1, 2;
	mov.u32 	%r12, _ZZ7kernel5PfS_iE6s_data;
	add.s32 	%r5, %r12, %r11;
	@%p1 bra 	$L__BB0_2;
	cvta.to.global.u64 	%rd3, %rd1;
	mul.wide.u32 	%rd4, %r4, 4;
	add.s64 	%rd5, %rd3, %rd4;
	ld.global.f32 	%f1, [%rd5];
	add.s32 	%r14, %r4, %r18;
	mul.wide.u32 	%rd6, %r14, 4;
	add.s64 	%rd7, %rd3, %rd6;
	ld.global.f32 	%f2, [%rd7];
	add.f32 	%f3, %f1, %f2;
	st.shared.f32 	[%r5], %f3;
	bra.uni 	$L__BB0_3;
$L__BB0_2:
	mov.b32 	%r13, 0;
	st.shared.u32 	[%r5], %r13;
$L__BB0_3:
	bar.sync 	0;
	setp.lt.u32 	%p2, %r18, 66;
	@%p2 bra 	$L__BB0_7;
$L__BB0_4:
	shr.u32 	%r7, %r18, 1;
	setp.ge.u32 	%p3, %r1, %r7;
	add.s32 	%r15, %r7, %r4;
	setp.ge.u32 	%p4, %r15, %r8;
	or.pred  	%p5, %p3, %p4;
	@%p5 bra 	$L__BB0_6;
	shl.b32 	%r16, %r7, 2;
	add.s32 	%r17, %r5, %r16;
	ld.shared.f32 	%f4, [%r17];
	ld.shared.f32 	%f5, [%r5];
	add.f32 	%f6, %f4, %f5;
	st.shared.f32 	[%r5], %f6;
$L__BB0_6:
	bar.sync 	0;
	setp.gt.u32 	%p6, %r18, 131;
	mov.u32 	%r18, %r7;
	@%p6 bra 	$L__BB0_4;
$L__BB0_7:
	setp.gt.u32 	%p7, %r1, 31;
	@%p7 bra 	$L__BB0_10;
	ld.volatile.shared.f32 	%f7, [%r5+128];
	ld.volatile.shared.f32 	%f8, [%r5];
	add.f32 	%f9, %f7, %f8;
	st.volatile.shared.f32 	[%r5], %f9;
	ld.volatile.shared.f32 	%f10, [%r5+64];
	ld.volatile.shared.f32 	%f11, [%r5];
	add.f32 	%f12, %f10, %f11;
	st.volatile.shared.f32 	[%r5], %f12;
	ld.volatile.shared.f32 	%f13, [%r5+32];
	ld.volatile.shared.f32 	%f14, [%r5];
	add.f32 	%f15, %f13, %f14;
	st.volatile.shared.f32 	[%r5], %f15;
	ld.volatile.shared.f32 	%f16, [%r5+16];
	ld.volatile.shared.f32 	%f17, [%r5];
	add.f32 	%f18, %f16, %f17;
	st.volatile.shared.f32 	[%r5], %f18;
	ld.volatile.shared.f32 	%f19, [%r5+8];
	ld.volatile.shared.f32 	%f20, [%r5];
	add.f32 	%f21, %f19, %f20;
	st.volatile.shared.f32 	[%r5], %f21;
	ld.volatile.shared.f32 	%f22, [%r5+4];
	ld.volatile.shared.f32 	%f23, [%r5];
	add.f32 	%f24, %f22, %f23;
	st.volatile.shared.f32 	[%r5], %f24;
	setp.ne.s32 	%p8, %r1, 0;
	@%p8 bra 	$L__BB0_10;
	ld.shared.f32 	%f25, [_ZZ7kernel5PfS_iE6s_data];
	cvta.to.global.u64 	%rd8, %rd2;
	mul.wide.u32 	%rd9, %r2, 4;
	add.s64 	%rd10, %rd8, %rd9;
	st.global.f32 	[%rd10], %f25;
$L__BB0_10:
	ret;

}


// ===== COMPILED SASS (sm_100) =====

	.target	sm_100

	.elftype	@"ET_EXEC"


//--------------------- .note.nv.tkinfo           --------------------------
	.section	.note.nv.tkinfo,"",@"SHT_NOTE"
	.sectionflags	@"SHF_NOTE_NV_TKINFO"
	.tkinfo
        /*0018*/ 	.word	0x00000002
        /*0030*/ 	.string	""
        /*0030*/ 	.string	"ptxas"
        /*0030*/ 	.string	"Cuda compilation tools, release 13.0, V13.0.88"
        /*0030*/ 	.string	"Build cuda_13.0.r13.0/compiler.36424714_0"
        /*0030*/ 	.string	"-arch sm_100 -m 64 "



//--------------------- .note.nv.cuinfo           --------------------------
	.section	.note.nv.cuinfo,"",@"SHT_NOTE"
	.sectionflags	@"SHF_NOTE_NV_CUINFO"
        /*0018*/ 	.short	0x0002
        /*001a*/ 	.short	0x0064
        /*001c*/ 	.short	0x0082
	.zero		2


//--------------------- .nv.info                  --------------------------
	.section	.nv.info,"",@"SHT_CUDA_INFO"
	.align	4


	//----- nvinfo : EIATTR_REGCOUNT
	.align		4
        /*0000*/ 	.byte	0x04, 0x2f
        /*0002*/ 	.short	(.L_1 - .L_0)
	.align		4
.L_0:
        /*0004*/ 	.word	index@(_Z7kernel5PfS_i)
        /*0008*/ 	.word	0x0000000d


	//----- nvinfo : EIATTR_FRAME_SIZE
	.align		4
.L_1:
        /*000c*/ 	.byte	0x04, 0x11
        /*000e*/ 	.short	(.L_3 - .L_2)
	.align		4
.L_2:
        /*0010*/ 	.word	index@(_Z7kernel5PfS_i)
        /*0014*/ 	.word	0x00000000


	//----- nvinfo : EIATTR_MIN_STACK_SIZE
	.align		4
.L_3:
        /*0018*/ 	.byte	0x04, 0x12
        /*001a*/ 	.short	(.L_5 - .L_4)
	.align		4
.L_4:
        /*001c*/ 	.word	index@(_Z7kernel5PfS_i)
        /*0020*/ 	.word	0x00000000
.L_5:


//--------------------- .nv.compat                --------------------------
	.section	.nv.compat,"",@"SHT_CUDA_COMPAT_INFO"
	.align	4
        /*0000*/ 	.byte	0x02, 0x09, 0x00, 0x00, 0x02, 0x02, 0x01, 0x00, 0x02, 0x05, 0x05, 0x00, 0x03, 0x07, 0x01, 0x01
        /*0010*/ 	.byte	0x02, 0x03, 0x00, 0x00, 0x02, 0x06, 0x01, 0x00, 0x04, 0x0b, 0x08, 0x00, 0x09, 0x00, 0x00, 0x00
        /*0020*/ 	.byte	0x00, 0x00, 0x00, 0x00


//--------------------- .nv.info._Z7kernel5PfS_i  --------------------------
	.section	.nv.info._Z7kernel5PfS_i,"",@"SHT_CUDA_INFO"
	.sectionflags	@""
	.align	4


	//----- nvinfo : EIATTR_CUDA_API_VERSION
	.align		4
        /*0000*/ 	.byte	0x04, 0x37
        /*0002*/ 	.short	(.L_7 - .L_6)
.L_6:
        /*0004*/ 	.word	0x00000082


	//----- nvinfo : EIATTR_KPARAM_INFO
	.align		4
.L_7:
        /*0008*/ 	.byte	0x04, 0x17
        /*000a*/ 	.short	(.L_9 - .L_8)
.L_8:
        /*000c*/ 	.word	0x00000000
        /*0010*/ 	.short	0x0002
        /*0012*/ 	.short	0x0010
        /*0014*/ 	.byte	0x00, 0xf0, 0x11, 0x00


	//----- nvinfo : EIATTR_KPARAM_INFO
	.align		4
.L_9:
        /*0018*/ 	.byte	0x04, 0x17
        /*001a*/ 	.short	(.L_11 - .L_10)
.L_10:
        /*001c*/ 	.word	0x00000000
        /*0020*/ 	.short	0x0001
        /*0022*/ 	.short	0x0008
        /*0024*/ 	.byte	0x00, 0xf5, 0x21, 0x00


	//----- nvinfo : EIATTR_KPARAM_INFO
	.align		4
.L_11:
        /*0028*/ 	.byte	0x04, 0x17
        /*002a*/ 	.short	(.L_13 - .L_12)
.L_12:
        /*002c*/ 	.word	0x00000000
        /*0030*/ 	.short	0x0000
        /*0032*/ 	.short	0x0000
        /*0034*/ 	.byte	0x00, 0xf5, 0x21, 0x00


	//----- nvinfo : EIATTR_SPARSE_MMA_MASK
	.align		4
.L_13:
        /*0038*/ 	.byte	0x03, 0x50
        /*003a*/ 	.short	0x0000


	//----- nvinfo : EIATTR_MAXREG_COUNT
	.align		4
        /*003c*/ 	.byte	0x03, 0x1b
        /*003e*/ 	.short	0x00ff


	//----- nvinfo : EIATTR_NUM_BARRIERS
	.align		4
        /*0040*/ 	.byte	0x02, 0x4c
        /*0042*/ 	.byte	0x01
	.zero		1


	//----- nvinfo : EIATTR_MERCURY_ISA_VERSION
	.align		4
        /*0044*/ 	.byte	0x03, 0x5f
        /*0046*/ 	.short	0x0101


	//----- nvinfo : EIATTR_VRC_CTA_INIT_COUNT
	.align		4
        /*0048*/ 	.byte	0x02, 0x4a
	.zero		1
	.zero		1


	//----- nvinfo : EIATTR_EXIT_INSTR_OFFSETS
	.align		4
        /*004c*/ 	.byte	0x04, 0x1c
        /*004e*/ 	.short	(.L_15 - .L_14)


	//   ....[0]....
.L_14:
        /*0050*/ 	.word	0x000002a0


	//   ....[1]....
        /*0054*/ 	.word	0x00000440


	//   ....[2]....
        /*0058*/ 	.word	0x000004c0


	//----- nvinfo : EIATTR_CBANK_PARAM_SIZE
	.align		4
.L_15:
        /*005c*/ 	.byte	0x03, 0x19
        /*005e*/ 	.short	0x0014


	//----- nvinfo : EIATTR_PARAM_CBANK
	.align		4
        /*0060*/ 	.byte	0x04, 0x0a
        /*0062*/ 	.short	(.L_17 - .L_16)
	.align		4
.L_16:
        /*0064*/ 	.word	index@(.nv.constant0._Z7kernel5PfS_i)
        /*0068*/ 	.short	0x0380
        /*006a*/ 	.short	0x0014


	//----- nvinfo : EIATTR_SW_WAR
	.align		4
.L_17:
        /*006c*/ 	.byte	0x04, 0x36
        /*006e*/ 	.short	(.L_19 - .L_18)
.L_18:
        /*0070*/ 	.word	0x00000008
.L_19:


//--------------------- .nv.callgraph             --------------------------
	.section	.nv.callgraph,"",@"SHT_CUDA_CALLGRAPH"
	.align	4
	.sectionentsize	8
	.align		4
        /*0000*/ 	.word	0x00000000
	.align		4
        /*0004*/ 	.word	0xffffffff
	.align		4
        /*0008*/ 	.word	0x00000000
	.align		4
        /*000c*/ 	.word	0xfffffffe
	.align		4
        /*0010*/ 	.word	0x00000000
	.align		4
        /*0014*/ 	.word	0xfffffffd
	.align		4
        /*0018*/ 	.word	0x00000000
	.align		4
        /*001c*/ 	.word	0xfffffffc


//--------------------- .text._Z7kernel5PfS_i     --------------------------
	.section	.text._Z7kernel5PfS_i,"ax",@progbits
	.align	128
        .global         _Z7kernel5PfS_i
        .type           _Z7kernel5PfS_i,@function
        .size           _Z7kernel5PfS_i,(.L_x_3 - _Z7kernel5PfS_i)
        .other          _Z7kernel5PfS_i,@"STO_CUDA_ENTRY STV_DEFAULT"
_Z7kernel5PfS_i:
.text._Z7kernel5PfS_i:
[----:B------:R-:W-:Y:S01]  /*0000*/  LDC R1, c[0x0][0x37c] ;  /* 0x0000df00ff017b82 */ /* 0x000fe20000000800 */
[----:B------:R-:W0:Y:S01]  /*0010*/  S2R R0, SR_CTAID.X ;  /* 0x0000000000007919 */ /* 0x000e220000002500 */
[----:B------:R-:W1:Y:S01]  /*0020*/  LDCU UR4, c[0x0][0x360] ;  /* 0x00006c00ff0477ac */ /* 0x000e620008000800 */
[----:B------:R-:W2:Y:S01]  /*0030*/  S2R R2, SR_TID.X ;  /* 0x0000000000027919 */ /* 0x000ea20000002100 */
[----:B------:R-:W3:Y:S01]  /*0040*/  LDCU UR5, c[0x0][0x390] ;  /* 0x00007200ff0577ac */ /* 0x000ee20008000800 */
[----:B------:R-:W4:Y:S01]  /*0050*/  LDCU.64 UR6, c[0x0][0x358] ;  /* 0x00006b00ff0677ac */ /* 0x000f220008000a00 */
[----:B-1----:R-:W-:Y:S01]  /*0060*/  MOV R8, UR4 ;  /* 0x0000000400087c02 */ /* 0x002fe20008000f00 */
[----:B0-----:R-:W-:-:S05]  /*0070*/  IMAD R3, R0, UR4, RZ ;  /* 0x0000000400037c24 */ /* 0x001fca000f8e02ff */
[----:B--2---:R-:W-:-:S04]  /*0080*/  LEA R9, R3, R2, 0x1 ;  /* 0x0000000203097211 */ /* 0x004fc800078e08ff */
[----:B---3--:R-:W-:-:S13]  /*0090*/  ISETP.GE.U32.AND P0, PT, R9, UR5, PT ;  /* 0x0000000509007c0c */ /* 0x008fda000bf06070 */
[----:B------:R-:W0:Y:S01]  /*00a0*/  @!P0 LDC.64 R6, c[0x0][0x380] ;  /* 0x0000e000ff068b82 */ /* 0x000e220000000a00 */
[C---:B------:R-:W-:Y:S01]  /*00b0*/  @!P0 IADD3 R3, PT, PT, R9.reuse, R8, RZ ;  /* 0x0000000809038210 */ /* 0x040fe20007ffe0ff */
[----:B0-----:R-:W-:-:S04]  /*00c0*/  @!P0 IMAD.WIDE.U32 R4, R9, 0x4, R6 ;  /* 0x0000000409048825 */ /* 0x001fc800078e0006 */
[----:B------:R-:W-:Y:S02]  /*00d0*/  @!P0 IMAD.WIDE.U32 R6, R3, 0x4, R6 ;  /* 0x0000000403068825 */ /* 0x000fe400078e0006 */
[----:B----4-:R-:W2:Y:S04]  /*00e0*/  @!P0 LDG.E R4, desc[UR6][R4.64] ;  /* 0x0000000604048981 */ /* 0x010ea8000c1e1900 */
[----:B------:R-:W2:Y:S01]  /*00f0*/  @!P0 LDG.E R7, desc[UR6][R6.64] ;  /* 0x0000000606078981 */ /* 0x000ea2000c1e1900 */
[----:B------:R-:W0:Y:S01]  /*0100*/  S2UR UR5, SR_CgaCtaId ;  /* 0x00000000000579c3 */ /* 0x000e220000008800 */
[----:B------:R-:W-:Y:S01]  /*0110*/  UMOV UR4, 0x400 ;  /* 0x0000040000047882 */ /* 0x000fe20000000000 */
[----:B------:R-:W-:Y:S02]  /*0120*/  ISETP.GE.U32.AND P2, PT, R8, 0x42, PT ;  /* 0x000000420800780c */ /* 0x000fe40003f46070 */
[----:B------:R-:W-:Y:S01]  /*0130*/  ISETP.GT.U32.AND P1, PT, R2, 0x1f, PT ;  /* 0x0000001f0200780c */ /* 0x000fe20003f24070 */
[----:B0-----:R-:W-:-:S06]  /*0140*/  ULEA UR4, UR5, UR4, 0x18 ;  /* 0x0000000405047291 */ /* 0x001fcc000f8ec0ff */
[----:B------:R-:W-:Y:S01]  /*0150*/  LEA R3, R2, UR4, 0x2 ;  /* 0x0000000402037c11 */ /* 0x000fe2000f8e10ff */
[----:B--2---:R-:W-:-:S05]  /*0160*/  @!P0 FADD R10, R4, R7 ;  /* 0x00000007040a8221 */ /* 0x004fca0000000000 */
[----:B------:R0:W-:Y:S04]  /*0170*/  @!P0 STS [R3], R10 ;  /* 0x0000000a03008388 */ /* 0x0001e80000000800 */
[----:B------:R0:W-:Y:S01]  /*0180*/  @P0 STS [R3], RZ ;  /* 0x000000ff03000388 */ /* 0x0001e20000000800 */
[----:B------:R-:W-:Y:S06]  /*0190*/  BAR.SYNC.DEFER_BLOCKING 0x0 ;  /* 0x0000000000007b1d */ /* 0x000fec0000010000 */
[----:B------:R-:W-:Y:S05]  /*01a0*/  @!P2 BRA `(.L_x_0) ;  /* 0x00000000003ca947 */ /* 0x000fea0003800000 */
[----:B------:R-:W1:Y:S01]  /*01b0*/  LDCU UR4, c[0x0][0x390] ;  /* 0x00007200ff0477ac */ /* 0x000e620008000800 */
[----:B------:R-:W-:Y:S01]  /*01c0*/  NOP ;  /* 0x0000000000007918 */ /* 0x000fe20000000000 */
.L_x_1:
[----:B0-----:R-:W-:-:S04]  /*01d0*/  SHF.R.U32.HI R10, RZ, 0x1, R8 ;  /* 0x00000001ff0a7819 */ /* 0x001fc80000011608 */
[----:B------:R-:W-:-:S04]  /*01e0*/  IADD3 R4, PT, PT, R9, R10, RZ ;  /* 0x0000000a09047210 */ /* 0x000fc80007ffe0ff */
[----:B-1----:R-:W-:-:S04]  /*01f0*/  ISETP.GE.U32.AND P0, PT, R4, UR4, PT ;  /* 0x0000000404007c0c */ /* 0x002fc8000bf06070 */
[----:B------:R-:W-:-:S13]  /*0200*/  ISETP.GE.U32.OR P0, PT, R2, R10, P0 ;  /* 0x0000000a0200720c */ /* 0x000fda0000706470 */
[----:B------:R-:W-:Y:S01]  /*0210*/  @!P0 LEA R4, R10, R3, 0x2 ;  /* 0x000000030a048211 */ /* 0x000fe200078e10ff */
[----:B------:R-:W-:Y:S05]  /*0220*/  @!P0 LDS R5, [R3] ;  /* 0x0000000003058984 */ /* 0x000fea0000000800 */
[----:B------:R-:W0:Y:S02]  /*0230*/  @!P0 LDS R4, [R4] ;  /* 0x0000000004048984 */ /* 0x000e240000000800 */
[----:B0-----:R-:W-:-:S05]  /*0240*/  @!P0 FADD R6, R4, R5 ;  /* 0x0000000504068221 */ /* 0x001fca0000000000 */
[----:B------:R2:W-:Y:S01]  /*0250*/  @!P0 STS [R3], R6 ;  /* 0x0000000603008388 */ /* 0x0005e20000000800 */
[----:B------:R-:W-:Y:S01]  /*0260*/  BAR.SYNC.DEFER_BLOCKING 0x0 ;  /* 0x0000000000007b1d */ /* 0x000fe20000010000 */
[----:B------:R-:W-:Y:S02]  /*0270*/  ISETP.GT.U32.AND P0, PT, R8, 0x83, PT ;  /* 0x000000830800780c */ /* 0x000fe40003f04070 */
[----:B------:R-:W-:-:S11]  /*0280*/  MOV R8, R10 ;  /* 0x0000000a00087202 */ /* 0x000fd60000000f00 */
[----:B--2---:R-:W-:Y:S05]  /*0290*/  @P0 BRA `(.L_x_1) ;  /* 0xfffffffc00cc0947 */ /* 0x004fea000383ffff */
.L_x_0:
[----:B------:R-:W-:Y:S05]  /*02a0*/  @P1 EXIT ;  /* 0x000000000000194d */ /* 0x000fea0003800000 */
[----:B------:R-:W-:Y:S01]  /*02b0*/  LDS R4, [R3+0x80] ;  /* 0x0000800003047984 */ /* 0x000fe20000000800 */
[----:B------:R-:W-:-:S03]  /*02c0*/  ISETP.NE.AND P0, PT, R2, RZ, PT ;  /* 0x000000ff0200720c */ /* 0x000fc60003f05270 */
[----:B------:R-:W1:Y:S02]  /*02d0*/  LDS R5, [R3] ;  /* 0x0000000003057984 */ /* 0x000e640000000800 */
[----:B-1----:R-:W-:-:S05]  /*02e0*/  FADD R4, R4, R5 ;  /* 0x0000000504047221 */ /* 0x002fca0000000000 */
[----:B------:R-:W-:Y:S04]  /*02f0*/  STS [R3], R4 ;  /* 0x0000000403007388 */ /* 0x000fe80000000800 */
[----:B------:R-:W-:Y:S04]  /*0300*/  LDS R5, [R3+0x40] ;  /* 0x0000400003057984 */ /* 0x000fe80000000800 */
        /* <DEDUP_REMOVED lines=8> */
[----:B0-----:R-:W0:Y:S02]  /*0390*/  LDS R10, [R3] ;  /* 0x00000000030a7984 */ /* 0x001e240000000800 */
[----:B0-----:R-:W-:-:S05]  /*03a0*/  FADD R10, R5, R10 ;  /* 0x0000000a050a7221 */ /* 0x001fca0000000000 */
[----:B------:R-:W-:Y:S04]  /*03b0*/  STS [R3], R10 ;  /* 0x0000000a03007388 */ /* 0x000fe80000000800 */
[----:B------:R-:W-:Y:S04]  /*03c0*/  LDS R4, [R3+0x8] ;  /* 0x0000080003047984 */ /* 0x000fe80000000800 */
[----:B------:R-:W0:Y:S02]  /*03d0*/  LDS R5, [R3] ;  /* 0x0000000003057984 */ /* 0x000e240000000800 */
[----:B0-----:R-:W-:-:S05]  /*03e0*/  FADD R4, R4, R5 ;  /* 0x0000000504047221 */ /* 0x001fca0000000000 */
[----:B------:R-:W-:Y:S04]  /*03f0*/  STS [R3], R4 ;  /* 0x0000000403007388 */ /* 0x000fe80000000800 */
[----:B------:R-:W-:Y:S04]  /*0400*/  LDS R5, [R3+0x4] ;  /* 0x0000040003057984 */ /* 0x000fe80000000800 */
[----:B------:R-:W0:Y:S02]  /*0410*/  LDS R6, [R3] ;  /* 0x0000000003067984 */ /* 0x000e240000000800 */
[----:B0-----:R-:W-:-:S05]  /*0420*/  FADD R6, R5, R6 ;  /* 0x0000000605067221 */ /* 0x001fca0000000000 */
[----:B------:R0:W-:Y:S01]  /*0430*/  STS [R3], R6 ;  /* 0x0000000603007388 */ /* 0x0001e20000000800 */
[----:B------:R-:W-:Y:S05]  /*0440*/  @P0 EXIT ;  /* 0x000000000000094d */ /* 0x000fea0003800000 */
[----:B------:R-:W1:Y:S01]  /*0450*/  S2UR UR5, SR_CgaCtaId ;  /* 0x00000000000579c3 */ /* 0x000e620000008800 */
[----:B------:R-:W-:-:S07]  /*0460*/  UMOV UR4, 0x400 ;  /* 0x0000040000047882 */ /* 0x000fce0000000000 */
[----:B0-----:R-:W0:Y:S01]  /*0470*/  LDC.64 R2, c[0x0][0x388] ;  /* 0x0000e200ff027b82 */ /* 0x001e220000000a00 */
[----:B-1----:R-:W-:Y:S01]  /*0480*/  ULEA UR4, UR5, UR4, 0x18 ;  /* 0x0000000405047291 */ /* 0x002fe2000f8ec0ff */
[----:B0-----:R-:W-:-:S08]  /*0490*/  IMAD.WIDE.U32 R2, R0, 0x4, R2 ;  /* 0x0000000400027825 */ /* 0x001fd000078e0002 */
[----:B------:R-:W0:Y:S04]  /*04a0*/  LDS R5, [UR4] ;  /* 0x00000004ff057984 */ /* 0x000e280008000800 */
[----:B0-----:R-:W-:Y:S01]  /*04b0*/  STG.E desc[UR6][R2.64], R5 ;  /* 0x0000000502007986 */ /* 0x001fe2000c101906 */
[----:B------:R-:W-:Y:S05]  /*04c0*/  EXIT ;  /* 0x000000000000794d */ /* 0x000fea0003800000 */
.L_x_2:
[----:B------:R-:W-:-:S00]  /*04d0*/  BRA `(.L_x_2) ;  /* 0xfffffffc00fc7947 */ /* 0x000fc0000383ffff */
[----:B------:R-:W-:-:S00]  /*04e0*/  NOP ;  /* 0x0000000000007918 */ /* 0x000fc00000000000 */
        /* <DEDUP_REMOVED lines=9> */
.L_x_3:


//--------------------- .nv.shared._Z7kernel5PfS_i --------------------------
	.section	.nv.shared._Z7kernel5PfS_i,"aw",@nobits
	.sectionflags	@""
	.align	4
.nv.shared._Z7kernel5PfS_i:
	.zero		1536


//--------------------- .nv.shared.reserved.0     --------------------------
	.section	.nv.shared.reserved.0,"aw",@nobits
	.weak		__nv_reservedSMEM_offset_0_alias
	.size		__nv_reservedSMEM_offset_0_alias, 0, 64
	.other		__nv_reservedSMEM_offset_0_alias,@"STO_CUDA_RESERVED_SHARED STV_DEFAULT"
__nv_reservedSMEM_offset_0_alias:
	.zero		0
	.zero		64


//--------------------- .nv.constant0._Z7kernel5PfS_i --------------------------
	.section	.nv.constant0._Z7kernel5PfS_i,"a",@progbits
	.sectionflags	@""
	.align	4
.nv.constant0._Z7kernel5PfS_i:
	.zero		916


//--------------------- SYMBOLS --------------------------

	.type		.nv.reservedSmem.offset0,@object
	.size		.nv.reservedSmem.offset0,0x4
	.type		.nv.reservedSmem.cap,@object
	.size		.nv.reservedSmem.cap,0x4
